//
// Generated by NVIDIA NVVM Compiler
//
// Compiler Build ID: CL-36424714
// Cuda compilation tools, release 13.0, V13.0.88
// Based on NVVM 20.0.0
//

.version 9.0
.target sm_100
.address_size 64

	// .globl	_Z15matrix_additionPiS_S_i

.visible .entry _Z15matrix_additionPiS_S_i(
	.param .u64 .ptr .align 1 _Z15matrix_additionPiS_S_i_param_0,
	.param .u64 .ptr .align 1 _Z15matrix_additionPiS_S_i_param_1,
	.param .u64 .ptr .align 1 _Z15matrix_additionPiS_S_i_param_2,
	.param .u32 _Z15matrix_additionPiS_S_i_param_3
)
{
	.reg .pred 	%p<2>;
	.reg .b32 	%r<9>;
	.reg .b64 	%rd<11>;

	ld.param.u64 	%rd1, [_Z15matrix_additionPiS_S_i_param_0];
	ld.param.u64 	%rd2, [_Z15matrix_additionPiS_S_i_param_1];
	ld.param.u64 	%rd3, [_Z15matrix_additionPiS_S_i_param_2];
	ld.param.u32 	%r2, [_Z15matrix_additionPiS_S_i_param_3];
	mov.u32 	%r3, %tid.x;
	mov.u32 	%r4, %ntid.x;
	mov.u32 	%r5, %ctaid.x;
	mad.lo.s32 	%r1, %r4, %r5, %r3;
	setp.ge.s32 	%p1, %r1, %r2;
	@%p1 bra 	$L__BB0_2;
	cvta.to.global.u64 	%rd4, %rd1;
	cvta.to.global.u64 	%rd5, %rd2;
	cvta.to.global.u64 	%rd6, %rd3;
	mul.wide.s32 	%rd7, %r1, 4;
	add.s64 	%rd8, %rd4, %rd7;
	ld.global.u32 	%r6, [%rd8];
	add.s64 	%rd9, %rd5, %rd7;
	ld.global.u32 	%r7, [%rd9];
	add.s32 	%r8, %r7, %r6;
	add.s64 	%rd10, %rd6, %rd7;
	st.global.u32 	[%rd10], %r8;
$L__BB0_2:
	ret;

}


// ===== COMPILED SASS (sm_100) =====

	.target	sm_100

	.elftype	@"ET_EXEC"


//--------------------- .note.nv.tkinfo           --------------------------
	.section	.note.nv.tkinfo,"",@"SHT_NOTE"
	.sectionflags	@"SHF_NOTE_NV_TKINFO"
	.tkinfo
        /*0018*/ 	.word	0x00000002
        /*0030*/ 	.string	""
        /*0030*/ 	.string	"ptxas"
        /*0030*/ 	.string	"Cuda compilation tools, release 13.0, V13.0.88"
        /*0030*/ 	.string	"Build cuda_13.0.r13.0/compiler.36424714_0"
        /*0030*/ 	.string	"-arch sm_100 -m 64 "



//--------------------- .note.nv.cuinfo           --------------------------
	.section	.note.nv.cuinfo,"",@"SHT_NOTE"
	.sectionflags	@"SHF_NOTE_NV_CUINFO"
        /*0018*/ 	.short	0x0002
        /*001a*/ 	.short	0x0064
        /*001c*/ 	.short	0x0082
	.zero		2


//--------------------- .nv.info                  --------------------------
	.section	.nv.info,"",@"SHT_CUDA_INFO"
	.align	4


	//----- nvinfo : EIATTR_REGCOUNT
	.align		4
        /*0000*/ 	.byte	0x04, 0x2f
        /*0002*/ 	.short	(.L_1 - .L_0)
	.align		4
.L_0:
        /*0004*/ 	.word	index@(_Z15matrix_additionPiS_S_i)
        /*0008*/ 	.word	0x0000000c


	//----- nvinfo : EIATTR_FRAME_SIZE
	.align		4
.L_1:
        /*000c*/ 	.byte	0x04, 0x11
        /*000e*/ 	.short	(.L_3 - .L_2)
	.align		4
.L_2:
        /*0010*/ 	.word	index@(_Z15matrix_additionPiS_S_i)
        /*0014*/ 	.word	0x00000000


	//----- nvinfo : EIATTR_MIN_STACK_SIZE
	.align		4
.L_3:
        /*0018*/ 	.byte	0x04, 0x12
        /*001a*/ 	.short	(.L_5 - .L_4)
	.align		4
.L_4:
        /*001c*/ 	.word	index@(_Z15matrix_additionPiS_S_i)
        /*0020*/ 	.word	0x00000000
.L_5:


//--------------------- .nv.compat                --------------------------
	.section	.nv.compat,"",@"SHT_CUDA_COMPAT_INFO"
	.align	4
        /*0000*/ 	.byte	0x02, 0x09, 0x00, 0x00, 0x02, 0x02, 0x01, 0x00, 0x02, 0x05, 0x05, 0x00, 0x03, 0x07, 0x01, 0x01
        /*0010*/ 	.byte	0x02, 0x03, 0x00, 0x00, 0x02, 0x06, 0x01, 0x00, 0x04, 0x0b, 0x08, 0x00, 0x09, 0x00, 0x00, 0x00
        /*0020*/ 	.byte	0x00, 0x00, 0x00, 0x00


//--------------------- .nv.info._Z15matrix_additionPiS_S_i --------------------------
	.section	.nv.info._Z15matrix_additionPiS_S_i,"",@"SHT_CUDA_INFO"
	.sectionflags	@""
	.align	4


	//----- nvinfo : EIATTR_CUDA_API_VERSION
	.align		4
        /*0000*/ 	.byte	0x04, 0x37
        /*0002*/ 	.short	(.L_7 - .L_6)
.L_6:
        /*0004*/ 	.word	0x00000082


	//----- nvinfo : EIATTR_KPARAM_INFO
	.align		4
.L_7:
        /*0008*/ 	.byte	0x04, 0x17
        /*000a*/ 	.short	(.L_9 - .L_8)
.L_8:
        /*000c*/ 	.word	0x00000000
        /*0010*/ 	.short	0x0003
        /*0012*/ 	.short	0x0018
        /*0014*/ 	.byte	0x00, 0xf0, 0x11, 0x00


	//----- nvinfo : EIATTR_KPARAM_INFO
	.align		4
.L_9:
        /*0018*/ 	.byte	0x04, 0x17
        /*001a*/ 	.short	(.L_11 - .L_10)
.L_10:
        /*001c*/ 	.word	0x00000000
        /*0020*/ 	.short	0x0002
        /*0022*/ 	.short	0x0010
        /*0024*/ 	.byte	0x00, 0xf5, 0x21, 0x00


	//----- nvinfo : EIATTR_KPARAM_INFO
	.align		4
.L_11:
        /*0028*/ 	.byte	0x04, 0x17
        /*002a*/ 	.short	(.L_13 - .L_12)
.L_12:
        /*002c*/ 	.word	0x00000000
        /*0030*/ 	.short	0x0001
        /*0032*/ 	.short	0x0008
        /*0034*/ 	.byte	0x00, 0xf5, 0x21, 0x00


	//----- nvinfo : EIATTR_KPARAM_INFO
	.align		4
.L_13:
        /*0038*/ 	.byte	0x04, 0x17
        /*003a*/ 	.short	(.L_15 - .L_14)
.L_14:
        /*003c*/ 	.word	0x00000000
        /*0040*/ 	.short	0x0000
        /*0042*/ 	.short	0x0000
        /*0044*/ 	.byte	0x00, 0xf5, 0x21, 0x00


	//----- nvinfo : EIATTR_SPARSE_MMA_MASK
	.align		4
.L_15:
        /*0048*/ 	.byte	0x03, 0x50
        /*004a*/ 	.short	0x0000


	//----- nvinfo : EIATTR_MAXREG_COUNT
	.align		4
        /*004c*/ 	.byte	0x03, 0x1b
        /*004e*/ 	.short	0x00ff


	//----- nvinfo : EIATTR_MERCURY_ISA_VERSION
	.align		4
        /*0050*/ 	.byte	0x03, 0x5f
        /*0052*/ 	.short	0x0101


	//----- nvinfo : EIATTR_VRC_CTA_INIT_COUNT
	.align		4
        /*0054*/ 	.byte	0x02, 0x4a
	.zero		1
	.zero		1


	//----- nvinfo : EIATTR_EXIT_INSTR_OFFSETS
	.align		4
        /*0058*/ 	.byte	0x04, 0x1c
        /*005a*/ 	.short	(.L_17 - .L_16)


	//   ....[0]....
.L_16:
        /*005c*/ 	.word	0x00000070


	//   ....[1]....
        /*0060*/ 	.word	0x00000130


	//----- nvinfo : EIATTR_CBANK_PARAM_SIZE
	.align		4
.L_17:
        /*0064*/ 	.byte	0x03, 0x19
        /*0066*/ 	.short	0x001c


	//----- nvinfo : EIATTR_PARAM_CBANK
	.align		4
        /*0068*/ 	.byte	0x04, 0x0a
        /*006a*/ 	.short	(.L_19 - .L_18)
	.align		4
.L_18:
        /*006c*/ 	.word	index@(.nv.constant0._Z15matrix_additionPiS_S_i)
        /*0070*/ 	.short	0x0380
        /*0072*/ 	.short	0x001c


	//----- nvinfo : EIATTR_SW_WAR
	.align		4
.L_19:
        /*0074*/ 	.byte	0x04, 0x36
        /*0076*/ 	.short	(.L_21 - .L_20)
.L_20:
        /*0078*/ 	.word	0x00000008
.L_21:


//--------------------- .nv.callgraph             --------------------------
	.section	.nv.callgraph,"",@"SHT_CUDA_CALLGRAPH"
	.align	4
	.sectionentsize	8
	.align		4
        /*0000*/ 	.word	0x00000000
	.align		4
        /*0004*/ 	.word	0xffffffff
	.align		4
        /*0008*/ 	.word	0x00000000
	.align		4
        /*000c*/ 	.word	0xfffffffe
	.align		4
        /*0010*/ 	.word	0x00000000
	.align		4
        /*0014*/ 	.word	0xfffffffd
	.align		4
        /*0018*/ 	.word	0x00000000
	.align		4
        /*001c*/ 	.word	0xfffffffc


//--------------------- .text._Z15matrix_additionPiS_S_i --------------------------
	.section	.text._Z15matrix_additionPiS_S_i,"ax",@progbits
	.align	128
        .global         _Z15matrix_additionPiS_S_i
        .type           _Z15matrix_additionPiS_S_i,@function
        .size           _Z15matrix_additionPiS_S_i,(.L_x_1 - _Z15matrix_additionPiS_S_i)
        .other          _Z15matrix_additionPiS_S_i,@"STO_CUDA_ENTRY STV_DEFAULT"
_Z15matrix_additionPiS_S_i:
.text._Z15matrix_additionPiS_S_i:
[----:B------:R-:W-:Y:S01]  /*0000*/  LDC R1, c[0x0][0x37c] ;  /* 0x0000df00ff017b82 */ /* 0x000fe20000000800 */
[----:B------:R-:W0:Y:S01]  /*0010*/  S2R R9, SR_TID.X ;  /* 0x0000000000097919 */ /* 0x000e220000002100 */
[----:B------:R-:W0:Y:S01]  /*0020*/  LDCU UR4, c[0x0][0x360] ;  /* 0x00006c00ff0477ac */ /* 0x000e220008000800 */
[----:B------:R-:W0:Y:S01]  /*0030*/  S2R R0, SR_CTAID.X ;  /* 0x0000000000007919 */ /* 0x000e220000002500 */
[----:B------:R-:W1:Y:S01]  /*0040*/  LDCU UR5, c[0x0][0x398] ;  /* 0x00007300ff0577ac */ /* 0x000e620008000800 */
[----:B0-----:R-:W-:-:S05]  /*0050*/  IMAD R9, R0, UR4, R9 ;  /* 0x0000000400097c24 */ /* 0x001fca000f8e0209 */
[----:B-1----:R-:W-:-:S13]  /*0060*/  ISETP.GE.AND P0, PT, R9, UR5, PT ;  /* 0x0000000509007c0c */ /* 0x002fda000bf06270 */
[----:B------:R-:W-:Y:S05]  /*0070*/  @P0 EXIT ;  /* 0x000000000000094d */ /* 0x000fea0003800000 */
[----:B------:R-:W0:Y:S01]  /*0080*/  LDC.64 R2, c[0x0][0x380] ;  /* 0x0000e000ff027b82 */ /* 0x000e220000000a00 */
[----:B------:R-:W1:Y:S07]  /*0090*/  LDCU.64 UR4, c[0x0][0x358] ;  /* 0x00006b00ff0477ac */ /* 0x000e6e0008000a00 */
[----:B------:R-:W2:Y:S08]  /*00a0*/  LDC.64 R4, c[0x0][0x388] ;  /* 0x0000e200ff047b82 */ /* 0x000eb00000000a00 */
[----:B------:R-:W3:Y:S01]  /*00b0*/  LDC.64 R6, c[0x0][0x390] ;  /* 0x0000e400ff067b82 */ /* 0x000ee20000000a00 */
[----:B0-----:R-:W-:-:S06]  /*00c0*/  IMAD.WIDE R2, R9, 0x4, R2 ;  /* 0x0000000409027825 */ /* 0x001fcc00078e0202 */
[----:B-1----:R-:W4:Y:S01]  /*00d0*/  LDG.E R2, desc[UR4][R2.64] ;  /* 0x0000000402027981 */ /* 0x002f22000c1e1900 */
[----:B--2---:R-:W-:-:S06]  /*00e0*/  IMAD.WIDE R4, R9, 0x4, R4 ;  /* 0x0000000409047825 */ /* 0x004fcc00078e0204 */
[----:B------:R-:W4:Y:S01]  /*00f0*/  LDG.E R5, desc[UR4][R4.64] ;  /* 0x0000000404057981 */ /* 0x000f22000c1e1900 */
[----:B---3--:R-:W-:Y:S01]  /*0100*/  IMAD.WIDE R6, R9, 0x4, R6 ;  /* 0x0000000409067825 */ /* 0x008fe200078e0206 */
[----:B----4-:R-:W-:-:S05]  /*0110*/  IADD3 R9, PT, PT, R2, R5, RZ ;  /* 0x0000000502097210 */ /* 0x010fca0007ffe0ff */
[----:B------:R-:W-:Y:S01]  /*0120*/  STG.E desc[UR4][R6.64], R9 ;  /* 0x0000000906007986 */ /* 0x000fe2000c101904 */
[----:B------:R-:W-:Y:S05]  /*0130*/  EXIT ;  /* 0x000000000000794d */ /* 0x000fea0003800000 */
.L_x_0:
[----:B------:R-:W-:-:S00]  /*0140*/  BRA `(.L_x_0) ;  /* 0xfffffffc00fc7947 */ /* 0x000fc0000383ffff */
[----:B------:R-:W-:-:S00]  /*0150*/  NOP ;  /* 0x0000000000007918 */ /* 0x000fc00000000000 */
        /* <DEDUP_REMOVED lines=10> */
.L_x_1:


//--------------------- .nv.shared.reserved.0     --------------------------
	.section	.nv.shared.reserved.0,"aw",@nobits
	.weak		__nv_reservedSMEM_offset_0_alias
	.size		__nv_reservedSMEM_offset_0_alias, 0, 64
	.other		__nv_reservedSMEM_offset_0_alias,@"STO_CUDA_RESERVED_SHARED STV_DEFAULT"
__nv_reservedSMEM_offset_0_alias:
	.zero		0
	.zero		64


//--------------------- .nv.constant0._Z15matrix_additionPiS_S_i --------------------------
	.section	.nv.constant0._Z15matrix_additionPiS_S_i,"a",@progbits
	.sectionflags	@""
	.align	4
.nv.constant0._Z15matrix_additionPiS_S_i:
	.zero		924


//--------------------- SYMBOLS --------------------------

	.type		.nv.reservedSmem.offset0,@object
	.size		.nv.reservedSmem.offset0,0x4
